//
// Generated by NVIDIA NVVM Compiler
//
// Compiler Build ID: CL-36424714
// Cuda compilation tools, release 13.0, V13.0.88
// Based on NVVM 20.0.0
//

.version 9.0
.target sm_100
.address_size 64

	// .globl	_Z14_auto_kernel_0Pff

.visible .entry _Z14_auto_kernel_0Pff(
	.param .u64 .ptr .align 1 _Z14_auto_kernel_0Pff_param_0,
	.param .f32 _Z14_auto_kernel_0Pff_param_1
)
{
	.reg .pred 	%p<4>;
	.reg .b32 	%r<6>;
	.reg .b32 	%f<7>;
	.reg .b64 	%rd<5>;

	ld.param.u64 	%rd1, [_Z14_auto_kernel_0Pff_param_0];
	ld.param.f32 	%f1, [_Z14_auto_kernel_0Pff_param_1];
	mov.u32 	%r2, %ctaid.x;
	mov.u32 	%r3, %ntid.x;
	mov.u32 	%r4, %tid.x;
	mad.lo.s32 	%r1, %r2, %r3, %r4;
	setp.eq.s32 	%p1, %r1, 0;
	setp.gt.s32 	%p2, %r1, 1000000;
	or.pred  	%p3, %p1, %p2;
	@%p3 bra 	$L__BB0_2;
	cvta.to.global.u64 	%rd2, %rd1;
	add.s32 	%r5, %r1, -1;
	cvt.rn.f32.s32 	%f2, %r5;
	fma.rn.f32 	%f3, %f1, %f2, 0f00000000;
	mul.f32 	%f4, %f1, %f3;
	mul.f32 	%f5, %f4, %f4;
	fma.rn.f32 	%f6, %f3, %f3, %f5;
	mul.wide.s32 	%rd3, %r1, 4;
	add.s64 	%rd4, %rd2, %rd3;
	st.global.f32 	[%rd4+-4], %f6;
$L__BB0_2:
	ret;

}


// ===== COMPILED SASS (sm_100) =====

	.target	sm_100

	.elftype	@"ET_EXEC"


//--------------------- .note.nv.tkinfo           --------------------------
	.section	.note.nv.tkinfo,"",@"SHT_NOTE"
	.sectionflags	@"SHF_NOTE_NV_TKINFO"
	.tkinfo
        /*0018*/ 	.word	0x00000002
        /*0030*/ 	.string	""
        /*0030*/ 	.string	"ptxas"
        /*0030*/ 	.string	"Cuda compilation tools, release 13.0, V13.0.88"
        /*0030*/ 	.string	"Build cuda_13.0.r13.0/compiler.36424714_0"
        /*0030*/ 	.string	"-arch sm_100 -m 64 "



//--------------------- .note.nv.cuinfo           --------------------------
	.section	.note.nv.cuinfo,"",@"SHT_NOTE"
	.sectionflags	@"SHF_NOTE_NV_CUINFO"
        /*0018*/ 	.short	0x0002
        /*001a*/ 	.short	0x0064
        /*001c*/ 	.short	0x0082
	.zero		2


//--------------------- .nv.info                  --------------------------
	.section	.nv.info,"",@"SHT_CUDA_INFO"
	.align	4


	//----- nvinfo : EIATTR_REGCOUNT
	.align		4
        /*0000*/ 	.byte	0x04, 0x2f
        /*0002*/ 	.short	(.L_1 - .L_0)
	.align		4
.L_0:
        /*0004*/ 	.word	index@(_Z14_auto_kernel_0Pff)
        /*0008*/ 	.word	0x0000000a


	//----- nvinfo : EIATTR_FRAME_SIZE
	.align		4
.L_1:
        /*000c*/ 	.byte	0x04, 0x11
        /*000e*/ 	.short	(.L_3 - .L_2)
	.align		4
.L_2:
        /*0010*/ 	.word	index@(_Z14_auto_kernel_0Pff)
        /*0014*/ 	.word	0x00000000


	//----- nvinfo : EIATTR_MIN_STACK_SIZE
	.align		4
.L_3:
        /*0018*/ 	.byte	0x04, 0x12
        /*001a*/ 	.short	(.L_5 - .L_4)
	.align		4
.L_4:
        /*001c*/ 	.word	index@(_Z14_auto_kernel_0Pff)
        /*0020*/ 	.word	0x00000000
.L_5:


//--------------------- .nv.compat                --------------------------
	.section	.nv.compat,"",@"SHT_CUDA_COMPAT_INFO"
	.align	4
        /*0000*/ 	.byte	0x02, 0x09, 0x00, 0x00, 0x02, 0x02, 0x01, 0x00, 0x02, 0x05, 0x05, 0x00, 0x03, 0x07, 0x01, 0x01
        /*0010*/ 	.byte	0x02, 0x03, 0x00, 0x00, 0x02, 0x06, 0x01, 0x00, 0x04, 0x0b, 0x08, 0x00, 0x09, 0x00, 0x00, 0x00
        /*0020*/ 	.byte	0x00, 0x00, 0x00, 0x00


//--------------------- .nv.info._Z14_auto_kernel_0Pff --------------------------
	.section	.nv.info._Z14_auto_kernel_0Pff,"",@"SHT_CUDA_INFO"
	.sectionflags	@""
	.align	4


	//----- nvinfo : EIATTR_CUDA_API_VERSION
	.align		4
        /*0000*/ 	.byte	0x04, 0x37
        /*0002*/ 	.short	(.L_7 - .L_6)
.L_6:
        /*0004*/ 	.word	0x00000082


	//----- nvinfo : EIATTR_KPARAM_INFO
	.align		4
.L_7:
        /*0008*/ 	.byte	0x04, 0x17
        /*000a*/ 	.short	(.L_9 - .L_8)
.L_8:
        /*000c*/ 	.word	0x00000000
        /*0010*/ 	.short	0x0001
        /*0012*/ 	.short	0x0008
        /*0014*/ 	.byte	0x00, 0xf0, 0x11, 0x00


	//----- nvinfo : EIATTR_KPARAM_INFO
	.align		4
.L_9:
        /*0018*/ 	.byte	0x04, 0x17
        /*001a*/ 	.short	(.L_11 - .L_10)
.L_10:
        /*001c*/ 	.word	0x00000000
        /*0020*/ 	.short	0x0000
        /*0022*/ 	.short	0x0000
        /*0024*/ 	.byte	0x00, 0xf5, 0x21, 0x00


	//----- nvinfo : EIATTR_SPARSE_MMA_MASK
	.align		4
.L_11:
        /*0028*/ 	.byte	0x03, 0x50
        /*002a*/ 	.short	0x0000


	//----- nvinfo : EIATTR_MAXREG_COUNT
	.align		4
        /*002c*/ 	.byte	0x03, 0x1b
        /*002e*/ 	.short	0x00ff


	//----- nvinfo : EIATTR_MERCURY_ISA_VERSION
	.align		4
        /*0030*/ 	.byte	0x03, 0x5f
        /*0032*/ 	.short	0x0101


	//----- nvinfo : EIATTR_VRC_CTA_INIT_COUNT
	.align		4
        /*0034*/ 	.byte	0x02, 0x4a
	.zero		1
	.zero		1


	//----- nvinfo : EIATTR_EXIT_INSTR_OFFSETS
	.align		4
        /*0038*/ 	.byte	0x04, 0x1c
        /*003a*/ 	.short	(.L_13 - .L_12)


	//   ....[0]....
.L_12:
        /*003c*/ 	.word	0x00000070


	//   ....[1]....
        /*0040*/ 	.word	0x00000130


	//----- nvinfo : EIATTR_CBANK_PARAM_SIZE
	.align		4
.L_13:
        /*0044*/ 	.byte	0x03, 0x19
        /*0046*/ 	.short	0x000c


	//----- nvinfo : EIATTR_PARAM_CBANK
	.align		4
        /*0048*/ 	.byte	0x04, 0x0a
        /*004a*/ 	.short	(.L_15 - .L_14)
	.align		4
.L_14:
        /*004c*/ 	.word	index@(.nv.constant0._Z14_auto_kernel_0Pff)
        /*0050*/ 	.short	0x0380
        /*0052*/ 	.short	0x000c


	//----- nvinfo : EIATTR_SW_WAR
	.align		4
.L_15:
        /*0054*/ 	.byte	0x04, 0x36
        /*0056*/ 	.short	(.L_17 - .L_16)
.L_16:
        /*0058*/ 	.word	0x00000008
.L_17:


//--------------------- .nv.callgraph             --------------------------
	.section	.nv.callgraph,"",@"SHT_CUDA_CALLGRAPH"
	.align	4
	.sectionentsize	8
	.align		4
        /*0000*/ 	.word	0x00000000
	.align		4
        /*0004*/ 	.word	0xffffffff
	.align		4
        /*0008*/ 	.word	0x00000000
	.align		4
        /*000c*/ 	.word	0xfffffffe
	.align		4
        /*0010*/ 	.word	0x00000000
	.align		4
        /*0014*/ 	.word	0xfffffffd
	.align		4
        /*0018*/ 	.word	0x00000000
	.align		4
        /*001c*/ 	.word	0xfffffffc


//--------------------- .text._Z14_auto_kernel_0Pff --------------------------
	.section	.text._Z14_auto_kernel_0Pff,"ax",@progbits
	.align	128
        .global         _Z14_auto_kernel_0Pff
        .type           _Z14_auto_kernel_0Pff,@function
        .size           _Z14_auto_kernel_0Pff,(.L_x_1 - _Z14_auto_kernel_0Pff)
        .other          _Z14_auto_kernel_0Pff,@"STO_CUDA_ENTRY STV_DEFAULT"
_Z14_auto_kernel_0Pff:
.text._Z14_auto_kernel_0Pff:
[----:B------:R-:W-:Y:S01]  /*0000*/  LDC R1, c[0x0][0x37c] ;  /* 0x0000df00ff017b82 */ /* 0x000fe20000000800 */
[----:B------:R-:W0:Y:S07]  /*0010*/  S2R R0, SR_TID.X ;  /* 0x0000000000007919 */ /* 0x000e2e0000002100 */
[----:B------:R-:W0:Y:S08]  /*0020*/  S2UR UR4, SR_CTAID.X ;  /* 0x00000000000479c3 */ /* 0x000e300000002500 */
[----:B------:R-:W0:Y:S02]  /*0030*/  LDC R5, c[0x0][0x360] ;  /* 0x0000d800ff057b82 */ /* 0x000e240000000800 */
[----:B0-----:R-:W-:-:S05]  /*0040*/  IMAD R5, R5, UR4, R0 ;  /* 0x0000000405057c24 */ /* 0x001fca000f8e0200 */
[----:B------:R-:W-:-:S04]  /*0050*/  ISETP.GT.AND P0, PT, R5, 0xf4240, PT ;  /* 0x000f42400500780c */ /* 0x000fc80003f04270 */
[----:B------:R-:W-:-:S13]  /*0060*/  ISETP.EQ.OR P0, PT, R5, RZ, P0 ;  /* 0x000000ff0500720c */ /* 0x000fda0000702670 */
[----:B------:R-:W-:Y:S05]  /*0070*/  @P0 EXIT ;  /* 0x000000000000094d */ /* 0x000fea0003800000 */
[----:B------:R-:W0:Y:S01]  /*0080*/  LDCU UR6, c[0x0][0x388] ;  /* 0x00007100ff0677ac */ /* 0x000e220008000800 */
[----:B------:R-:W1:Y:S01]  /*0090*/  LDC.64 R2, c[0x0][0x380] ;  /* 0x0000e000ff027b82 */ /* 0x000e620000000a00 */
[----:B------:R-:W-:Y:S01]  /*00a0*/  IADD3 R0, PT, PT, R5, -0x1, RZ ;  /* 0xffffffff05007810 */ /* 0x000fe20007ffe0ff */
[----:B------:R-:W2:Y:S03]  /*00b0*/  LDCU.64 UR4, c[0x0][0x358] ;  /* 0x00006b00ff0477ac */ /* 0x000ea60008000a00 */
[----:B------:R-:W-:-:S05]  /*00c0*/  I2FP.F32.S32 R0, R0 ;  /* 0x0000000000007245 */ /* 0x000fca0000201400 */
[----:B0-----:R-:W-:-:S04]  /*00d0*/  FFMA R0, R0, UR6, RZ ;  /* 0x0000000600007c23 */ /* 0x001fc800080000ff */
[----:B------:R-:W-:Y:S01]  /*00e0*/  FMUL R4, R0, UR6 ;  /* 0x0000000600047c20 */ /* 0x000fe20008400000 */
[----:B-1----:R-:W-:-:S04]  /*00f0*/  IMAD.WIDE R2, R5, 0x4, R2 ;  /* 0x0000000405027825 */ /* 0x002fc800078e0202 */
[----:B------:R-:W-:-:S04]  /*0100*/  FMUL R7, R4, R4 ;  /* 0x0000000404077220 */ /* 0x000fc80000400000 */
[----:B------:R-:W-:-:S05]  /*0110*/  FFMA R7, R0, R0, R7 ;  /* 0x0000000000077223 */ /* 0x000fca0000000007 */
[----:B--2---:R-:W-:Y:S01]  /*0120*/  STG.E desc[UR4][R2.64+-0x4], R7 ;  /* 0xfffffc0702007986 */ /* 0x004fe2000c101904 */
[----:B------:R-:W-:Y:S05]  /*0130*/  EXIT ;  /* 0x000000000000794d */ /* 0x000fea0003800000 */
.L_x_0:
[----:B------:R-:W-:-:S00]  /*0140*/  BRA `(.L_x_0) ;  /* 0xfffffffc00fc7947 */ /* 0x000fc0000383ffff */
[----:B------:R-:W-:-:S00]  /*0150*/  NOP ;  /* 0x0000000000007918 */ /* 0x000fc00000000000 */
        /* <DEDUP_REMOVED lines=10> */
.L_x_1:


//--------------------- .nv.shared.reserved.0     --------------------------
	.section	.nv.shared.reserved.0,"aw",@nobits
	.weak		__nv_reservedSMEM_offset_0_alias
	.size		__nv_reservedSMEM_offset_0_alias, 0, 64
	.other		__nv_reservedSMEM_offset_0_alias,@"STO_CUDA_RESERVED_SHARED STV_DEFAULT"
__nv_reservedSMEM_offset_0_alias:
	.zero		0
	.zero		64


//--------------------- .nv.constant0._Z14_auto_kernel_0Pff --------------------------
	.section	.nv.constant0._Z14_auto_kernel_0Pff,"a",@progbits
	.sectionflags	@""
	.align	4
.nv.constant0._Z14_auto_kernel_0Pff:
	.zero		908


//--------------------- SYMBOLS --------------------------

	.type		.nv.reservedSmem.offset0,@object
	.size		.nv.reservedSmem.offset0,0x4
